//
// Generated by NVIDIA NVVM Compiler
//
// Compiler Build ID: CL-36424714
// Cuda compilation tools, release 13.0, V13.0.88
// Based on NVVM 20.0.0
//

.version 9.0
.target sm_100
.address_size 64

	// .globl	default_function_kernel_1

.visible .entry default_function_kernel_1(
	.param .u64 .ptr .align 1 default_function_kernel_1_param_0,
	.param .u64 .ptr .align 1 default_function_kernel_1_param_1
)
.maxntid 64
{
	.reg .pred 	%p<3>;
	.reg .b32 	%r<23>;
	.reg .b32 	%f<6>;
	.reg .b64 	%rd<9>;

	ld.param.u64 	%rd1, [default_function_kernel_1_param_0];
	ld.param.u64 	%rd2, [default_function_kernel_1_param_1];
	cvta.to.global.u64 	%rd3, %rd2;
	mov.u32 	%r7, %ctaid.x;
	shl.b32 	%r8, %r7, 6;
	mov.u32 	%r1, %tid.x;
	or.b32  	%r2, %r8, %r1;
	mul.wide.u32 	%rd4, %r2, 4;
	add.s64 	%rd5, %rd3, %rd4;
	ld.global.nc.f32 	%f1, [%rd5];
	shr.u32 	%r9, %r1, 3;
	mul.lo.s32 	%r3, %r9, 3;
	and.b32  	%r10, %r3, 7;
	setp.ne.s32 	%p1, %r10, 5;
	@%p1 bra 	$L__BB0_2;
	add.s32 	%r13, %r3, 3;
	shr.u32 	%r22, %r13, 3;
	bra.uni 	$L__BB0_3;
$L__BB0_2:
	add.s32 	%r11, %r3, 3;
	shr.u32 	%r12, %r11, 3;
	add.s32 	%r22, %r12, 1;
$L__BB0_3:
	shr.u32 	%r14, %r3, 3;
	sub.s32 	%r15, %r22, %r14;
	and.b32  	%r16, %r1, 7;
	setp.eq.s32 	%p2, %r16, 7;
	mad.lo.s32 	%r17, %r16, 9, 9;
	shr.u32 	%r18, %r17, 3;
	add.s32 	%r19, %r18, 1;
	selp.b32 	%r20, 9, %r19, %p2;
	cvta.to.global.u64 	%rd6, %rd1;
	cvt.rn.f32.s32 	%f2, %r15;
	sub.s32 	%r21, %r20, %r16;
	cvt.rn.f32.s32 	%f3, %r21;
	mul.f32 	%f4, %f3, %f2;
	div.rn.f32 	%f5, %f1, %f4;
	add.s64 	%rd8, %rd6, %rd4;
	st.global.f32 	[%rd8], %f5;
	ret;

}
	// .globl	default_function_kernel
.visible .entry default_function_kernel(
	.param .u64 .ptr .align 1 default_function_kernel_param_0,
	.param .u64 .ptr .align 1 default_function_kernel_param_1
)
.maxntid 64
{
	.reg .pred 	%p<14>;
	.reg .b32 	%r<55>;
	.reg .b32 	%f<87>;
	.reg .b64 	%rd<31>;

	ld.param.u64 	%rd5, [default_function_kernel_param_0];
	ld.param.u64 	%rd6, [default_function_kernel_param_1];
	cvta.to.global.u64 	%rd1, %rd6;
	cvta.to.global.u64 	%rd7, %rd5;
	mov.u32 	%r26, %ctaid.x;
	shl.b32 	%r27, %r26, 6;
	mov.u32 	%r28, %tid.x;
	or.b32  	%r29, %r27, %r28;
	mul.wide.u32 	%rd8, %r29, 4;
	add.s64 	%rd2, %rd7, %rd8;
	mov.b32 	%r49, 0;
	st.global.u32 	[%rd2], %r49;
	shr.u32 	%r30, %r28, 3;
	mul.lo.s32 	%r31, %r30, 3;
	and.b32  	%r32, %r31, 7;
	setp.ne.s32 	%p1, %r32, 5;
	add.s32 	%r33, %r31, 3;
	shr.u32 	%r34, %r33, 3;
	shr.u32 	%r1, %r31, 3;
	and.b32  	%r35, %r28, 7;
	setp.eq.s32 	%p2, %r35, 7;
	mad.lo.s32 	%r36, %r35, 9, 9;
	shr.u32 	%r37, %r36, 3;
	add.s32 	%r38, %r37, 1;
	selp.b32 	%r39, 9, %r38, %p2;
	sub.s32 	%r2, %r39, %r35;
	mad.lo.s32 	%r3, %r26, 27, %r35;
	and.b32  	%r4, %r2, 15;
	add.s32 	%r5, %r4, -1;
	sub.s32 	%r40, %r39, %r28;
	and.b32  	%r41, %r40, 7;
	add.s32 	%r6, %r41, -1;
	selp.u32 	%r42, 1, 0, %p1;
	add.s32 	%r43, %r34, %r42;
	sub.s32 	%r7, %r43, %r1;
	sub.s32 	%r8, %r35, %r39;
	and.b32  	%r9, %r2, 2147483632;
	and.b32  	%r10, %r2, 7;
	and.b32  	%r11, %r40, 3;
	neg.s32 	%r12, %r9;
	add.s64 	%rd3, %rd1, 32;
	mov.f32 	%f85, 0f00000000;
$L__BB1_1:
	setp.ge.s32 	%p3, %r49, %r7;
	@%p3 bra 	$L__BB1_18;
	setp.lt.s32 	%p4, %r2, 1;
	@%p4 bra 	$L__BB1_17;
	setp.gt.u32 	%p5, %r8, -16;
	add.s32 	%r45, %r49, %r1;
	mad.lo.s32 	%r14, %r45, 9, %r3;
	mov.b32 	%r53, 0;
	@%p5 bra 	$L__BB1_6;
	mov.u32 	%r50, %r14;
	mov.u32 	%r51, %r12;
$L__BB1_5:
	.pragma "nounroll";
	mul.wide.u32 	%rd9, %r50, 4;
	add.s64 	%rd10, %rd3, %rd9;
	ld.global.nc.f32 	%f19, [%rd10+-32];
	add.f32 	%f20, %f85, %f19;
	ld.global.nc.f32 	%f21, [%rd10+-28];
	add.f32 	%f22, %f20, %f21;
	ld.global.nc.f32 	%f23, [%rd10+-24];
	add.f32 	%f24, %f22, %f23;
	ld.global.nc.f32 	%f25, [%rd10+-20];
	add.f32 	%f26, %f24, %f25;
	ld.global.nc.f32 	%f27, [%rd10+-16];
	add.f32 	%f28, %f26, %f27;
	ld.global.nc.f32 	%f29, [%rd10+-12];
	add.f32 	%f30, %f28, %f29;
	ld.global.nc.f32 	%f31, [%rd10+-8];
	add.f32 	%f32, %f30, %f31;
	ld.global.nc.f32 	%f33, [%rd10+-4];
	add.f32 	%f34, %f32, %f33;
	ld.global.nc.f32 	%f35, [%rd10];
	add.f32 	%f36, %f34, %f35;
	ld.global.nc.f32 	%f37, [%rd10+4];
	add.f32 	%f38, %f36, %f37;
	ld.global.nc.f32 	%f39, [%rd10+8];
	add.f32 	%f40, %f38, %f39;
	ld.global.nc.f32 	%f41, [%rd10+12];
	add.f32 	%f42, %f40, %f41;
	ld.global.nc.f32 	%f43, [%rd10+16];
	add.f32 	%f44, %f42, %f43;
	ld.global.nc.f32 	%f45, [%rd10+20];
	add.f32 	%f46, %f44, %f45;
	ld.global.nc.f32 	%f47, [%rd10+24];
	add.f32 	%f48, %f46, %f47;
	ld.global.nc.f32 	%f49, [%rd10+28];
	add.f32 	%f85, %f48, %f49;
	add.s32 	%r51, %r51, 16;
	add.s32 	%r50, %r50, 16;
	setp.ne.s32 	%p6, %r51, 0;
	mov.u32 	%r53, %r9;
	@%p6 bra 	$L__BB1_5;
$L__BB1_6:
	setp.eq.s32 	%p7, %r4, 0;
	@%p7 bra 	$L__BB1_16;
	setp.lt.u32 	%p8, %r5, 7;
	@%p8 bra 	$L__BB1_9;
	add.s32 	%r46, %r14, %r53;
	mul.wide.u32 	%rd11, %r46, 4;
	add.s64 	%rd12, %rd1, %rd11;
	ld.global.nc.f32 	%f51, [%rd12];
	add.f32 	%f52, %f85, %f51;
	cvt.u64.u32 	%rd13, %r14;
	cvt.u64.u32 	%rd14, %r53;
	add.s64 	%rd15, %rd13, %rd14;
	shl.b64 	%rd16, %rd15, 2;
	add.s64 	%rd17, %rd1, %rd16;
	ld.global.nc.f32 	%f53, [%rd17+4];
	add.f32 	%f54, %f52, %f53;
	ld.global.nc.f32 	%f55, [%rd17+8];
	add.f32 	%f56, %f54, %f55;
	ld.global.nc.f32 	%f57, [%rd17+12];
	add.f32 	%f58, %f56, %f57;
	ld.global.nc.f32 	%f59, [%rd17+16];
	add.f32 	%f60, %f58, %f59;
	ld.global.nc.f32 	%f61, [%rd17+20];
	add.f32 	%f62, %f60, %f61;
	ld.global.nc.f32 	%f63, [%rd17+24];
	add.f32 	%f64, %f62, %f63;
	ld.global.nc.f32 	%f65, [%rd17+28];
	add.f32 	%f85, %f64, %f65;
	add.s32 	%r53, %r53, 8;
$L__BB1_9:
	setp.eq.s32 	%p9, %r10, 0;
	@%p9 bra 	$L__BB1_16;
	setp.lt.u32 	%p10, %r6, 3;
	@%p10 bra 	$L__BB1_12;
	add.s32 	%r47, %r14, %r53;
	mul.wide.u32 	%rd18, %r47, 4;
	add.s64 	%rd19, %rd1, %rd18;
	ld.global.nc.f32 	%f67, [%rd19];
	add.f32 	%f68, %f85, %f67;
	cvt.u64.u32 	%rd20, %r14;
	cvt.u64.u32 	%rd21, %r53;
	add.s64 	%rd22, %rd20, %rd21;
	shl.b64 	%rd23, %rd22, 2;
	add.s64 	%rd24, %rd1, %rd23;
	ld.global.nc.f32 	%f69, [%rd24+4];
	add.f32 	%f70, %f68, %f69;
	ld.global.nc.f32 	%f71, [%rd24+8];
	add.f32 	%f72, %f70, %f71;
	ld.global.nc.f32 	%f73, [%rd24+12];
	add.f32 	%f85, %f72, %f73;
	add.s32 	%r53, %r53, 4;
$L__BB1_12:
	setp.eq.s32 	%p11, %r11, 0;
	@%p11 bra 	$L__BB1_16;
	setp.eq.s32 	%p12, %r11, 1;
	add.s32 	%r48, %r14, %r53;
	mul.wide.u32 	%rd25, %r48, 4;
	add.s64 	%rd26, %rd1, %rd25;
	ld.global.nc.f32 	%f74, [%rd26];
	add.f32 	%f85, %f85, %f74;
	@%p12 bra 	$L__BB1_16;
	setp.eq.s32 	%p13, %r11, 2;
	cvt.u64.u32 	%rd27, %r14;
	cvt.u64.u32 	%rd28, %r53;
	add.s64 	%rd29, %rd27, %rd28;
	shl.b64 	%rd30, %rd29, 2;
	add.s64 	%rd4, %rd1, %rd30;
	ld.global.nc.f32 	%f75, [%rd4+4];
	add.f32 	%f85, %f85, %f75;
	@%p13 bra 	$L__BB1_16;
	ld.global.nc.f32 	%f76, [%rd4+8];
	add.f32 	%f85, %f85, %f76;
$L__BB1_16:
	st.global.f32 	[%rd2], %f85;
$L__BB1_17:
	add.s32 	%r49, %r49, 1;
	bra.uni 	$L__BB1_1;
$L__BB1_18:
	ret;

}


// ===== COMPILED SASS (sm_100) =====

	.target	sm_100

	.elftype	@"ET_EXEC"


//--------------------- .note.nv.tkinfo           --------------------------
	.section	.note.nv.tkinfo,"",@"SHT_NOTE"
	.sectionflags	@"SHF_NOTE_NV_TKINFO"
	.tkinfo
        /*0018*/ 	.word	0x00000002
        /*0030*/ 	.string	""
        /*0030*/ 	.string	"ptxas"
        /*0030*/ 	.string	"Cuda compilation tools, release 13.0, V13.0.88"
        /*0030*/ 	.string	"Build cuda_13.0.r13.0/compiler.36424714_0"
        /*0030*/ 	.string	"-arch sm_100 -m 64 "



//--------------------- .note.nv.cuinfo           --------------------------
	.section	.note.nv.cuinfo,"",@"SHT_NOTE"
	.sectionflags	@"SHF_NOTE_NV_CUINFO"
        /*0018*/ 	.short	0x0002
        /*001a*/ 	.short	0x0064
        /*001c*/ 	.short	0x0082
	.zero		2


//--------------------- .nv.info                  --------------------------
	.section	.nv.info,"",@"SHT_CUDA_INFO"
	.align	4


	//----- nvinfo : EIATTR_REGCOUNT
	.align		4
        /*0000*/ 	.byte	0x04, 0x2f
        /*0002*/ 	.short	(.L_1 - .L_0)
	.align		4
.L_0:
        /*0004*/ 	.word	index@(default_function_kernel_1)
        /*0008*/ 	.word	0x0000000f


	//----- nvinfo : EIATTR_FRAME_SIZE
	.align		4
.L_1:
        /*000c*/ 	.byte	0x04, 0x11
        /*000e*/ 	.short	(.L_3 - .L_2)
	.align		4
.L_2:
        /*0010*/ 	.word	index@($__internal_0_$__cuda_sm3x_div_rn_noftz_f32_slowpath)
        /*0014*/ 	.word	0x00000000


	//----- nvinfo : EIATTR_FRAME_SIZE
	.align		4
.L_3:
        /*0018*/ 	.byte	0x04, 0x11
        /*001a*/ 	.short	(.L_5 - .L_4)
	.align		4
.L_4:
        /*001c*/ 	.word	index@(default_function_kernel_1)
        /*0020*/ 	.word	0x00000000


	//----- nvinfo : EIATTR_REGCOUNT
	.align		4
.L_5:
        /*0024*/ 	.byte	0x04, 0x2f
        /*0026*/ 	.short	(.L_7 - .L_6)
	.align		4
.L_6:
        /*0028*/ 	.word	index@(default_function_kernel)
        /*002c*/ 	.word	0x0000001f


	//----- nvinfo : EIATTR_FRAME_SIZE
	.align		4
.L_7:
        /*0030*/ 	.byte	0x04, 0x11
        /*0032*/ 	.short	(.L_9 - .L_8)
	.align		4
.L_8:
        /*0034*/ 	.word	index@(default_function_kernel)
        /*0038*/ 	.word	0x00000000


	//----- nvinfo : EIATTR_MIN_STACK_SIZE
	.align		4
.L_9:
        /*003c*/ 	.byte	0x04, 0x12
        /*003e*/ 	.short	(.L_11 - .L_10)
	.align		4
.L_10:
        /*0040*/ 	.word	index@(default_function_kernel)
        /*0044*/ 	.word	0x00000000


	//----- nvinfo : EIATTR_MIN_STACK_SIZE
	.align		4
.L_11:
        /*0048*/ 	.byte	0x04, 0x12
        /*004a*/ 	.short	(.L_13 - .L_12)
	.align		4
.L_12:
        /*004c*/ 	.word	index@(default_function_kernel_1)
        /*0050*/ 	.word	0x00000000
.L_13:


//--------------------- .nv.compat                --------------------------
	.section	.nv.compat,"",@"SHT_CUDA_COMPAT_INFO"
	.align	4
        /*0000*/ 	.byte	0x02, 0x09, 0x00, 0x00, 0x02, 0x02, 0x01, 0x00, 0x02, 0x05, 0x05, 0x00, 0x03, 0x07, 0x01, 0x01
        /*0010*/ 	.byte	0x02, 0x03, 0x00, 0x00, 0x02, 0x06, 0x01, 0x00, 0x04, 0x0b, 0x08, 0x00, 0x01, 0x00, 0x00, 0x00
        /*0020*/ 	.byte	0x00, 0x00, 0x00, 0x00


//--------------------- .nv.info.default_function_kernel --------------------------
	.section	.nv.info.default_function_kernel,"",@"SHT_CUDA_INFO"
	.sectionflags	@""
	.align	4


	//----- nvinfo : EIATTR_CUDA_API_VERSION
	.align		4
        /*0000*/ 	.byte	0x04, 0x37
        /*0002*/ 	.short	(.L_15 - .L_14)
.L_14:
        /*0004*/ 	.word	0x00000082


	//----- nvinfo : EIATTR_KPARAM_INFO
	.align		4
.L_15:
        /*0008*/ 	.byte	0x04, 0x17
        /*000a*/ 	.short	(.L_17 - .L_16)
.L_16:
        /*000c*/ 	.word	0x00000000
        /*0010*/ 	.short	0x0001
        /*0012*/ 	.short	0x0008
        /*0014*/ 	.byte	0x00, 0xf5, 0x21, 0x00


	//----- nvinfo : EIATTR_KPARAM_INFO
	.align		4
.L_17:
        /*0018*/ 	.byte	0x04, 0x17
        /*001a*/ 	.short	(.L_19 - .L_18)
.L_18:
        /*001c*/ 	.word	0x00000000
        /*0020*/ 	.short	0x0000
        /*0022*/ 	.short	0x0000
        /*0024*/ 	.byte	0x00, 0xf5, 0x21, 0x00


	//----- nvinfo : EIATTR_SPARSE_MMA_MASK
	.align		4
.L_19:
        /*0028*/ 	.byte	0x03, 0x50
        /*002a*/ 	.short	0x0000


	//----- nvinfo : EIATTR_MAXREG_COUNT
	.align		4
        /*002c*/ 	.byte	0x03, 0x1b
        /*002e*/ 	.short	0x00ff


	//----- nvinfo : EIATTR_MERCURY_ISA_VERSION
	.align		4
        /*0030*/ 	.byte	0x03, 0x5f
        /*0032*/ 	.short	0x0101


	//----- nvinfo : EIATTR_VRC_CTA_INIT_COUNT
	.align		4
        /*0034*/ 	.byte	0x02, 0x4a
	.zero		1
	.zero		1


	//----- nvinfo : EIATTR_EXIT_INSTR_OFFSETS
	.align		4
        /*0038*/ 	.byte	0x04, 0x1c
        /*003a*/ 	.short	(.L_21 - .L_20)


	//   ....[0]....
.L_20:
        /*003c*/ 	.word	0x000001f0


	//   ....[1]....
        /*0040*/ 	.word	0x00000b10


	//----- nvinfo : EIATTR_MAX_THREADS
	.align		4
.L_21:
        /*0044*/ 	.byte	0x04, 0x05
        /*0046*/ 	.short	(.L_23 - .L_22)
.L_22:
        /*0048*/ 	.word	0x00000040
        /*004c*/ 	.word	0x00000001
        /*0050*/ 	.word	0x00000001


	//----- nvinfo : EIATTR_CRS_STACK_SIZE
	.align		4
.L_23:
        /*0054*/ 	.byte	0x04, 0x1e
        /*0056*/ 	.short	(.L_25 - .L_24)
.L_24:
        /*0058*/ 	.word	0x00000000


	//----- nvinfo : EIATTR_CBANK_PARAM_SIZE
	.align		4
.L_25:
        /*005c*/ 	.byte	0x03, 0x19
        /*005e*/ 	.short	0x0010


	//----- nvinfo : EIATTR_PARAM_CBANK
	.align		4
        /*0060*/ 	.byte	0x04, 0x0a
        /*0062*/ 	.short	(.L_27 - .L_26)
	.align		4
.L_26:
        /*0064*/ 	.word	index@(.nv.constant0.default_function_kernel)
        /*0068*/ 	.short	0x0380
        /*006a*/ 	.short	0x0010


	//----- nvinfo : EIATTR_SW_WAR
	.align		4
.L_27:
        /*006c*/ 	.byte	0x04, 0x36
        /*006e*/ 	.short	(.L_29 - .L_28)
.L_28:
        /*0070*/ 	.word	0x00000008
.L_29:


//--------------------- .nv.info.default_function_kernel_1 --------------------------
	.section	.nv.info.default_function_kernel_1,"",@"SHT_CUDA_INFO"
	.sectionflags	@""
	.align	4


	//----- nvinfo : EIATTR_CUDA_API_VERSION
	.align		4
        /*0000*/ 	.byte	0x04, 0x37
        /*0002*/ 	.short	(.L_31 - .L_30)
.L_30:
        /*0004*/ 	.word	0x00000082


	//----- nvinfo : EIATTR_KPARAM_INFO
	.align		4
.L_31:
        /*0008*/ 	.byte	0x04, 0x17
        /*000a*/ 	.short	(.L_33 - .L_32)
.L_32:
        /*000c*/ 	.word	0x00000000
        /*0010*/ 	.short	0x0001
        /*0012*/ 	.short	0x0008
        /*0014*/ 	.byte	0x00, 0xf5, 0x21, 0x00


	//----- nvinfo : EIATTR_KPARAM_INFO
	.align		4
.L_33:
        /*0018*/ 	.byte	0x04, 0x17
        /*001a*/ 	.short	(.L_35 - .L_34)
.L_34:
        /*001c*/ 	.word	0x00000000
        /*0020*/ 	.short	0x0000
        /*0022*/ 	.short	0x0000
        /*0024*/ 	.byte	0x00, 0xf5, 0x21, 0x00


	//----- nvinfo : EIATTR_SPARSE_MMA_MASK
	.align		4
.L_35:
        /*0028*/ 	.byte	0x03, 0x50
        /*002a*/ 	.short	0x0000


	//----- nvinfo : EIATTR_MAXREG_COUNT
	.align		4
        /*002c*/ 	.byte	0x03, 0x1b
        /*002e*/ 	.short	0x00ff


	//----- nvinfo : EIATTR_MERCURY_ISA_VERSION
	.align		4
        /*0030*/ 	.byte	0x03, 0x5f
        /*0032*/ 	.short	0x0101


	//----- nvinfo : EIATTR_VRC_CTA_INIT_COUNT
	.align		4
        /*0034*/ 	.byte	0x02, 0x4a
	.zero		1
	.zero		1


	//----- nvinfo : EIATTR_EXIT_INSTR_OFFSETS
	.align		4
        /*0038*/ 	.byte	0x04, 0x1c
        /*003a*/ 	.short	(.L_37 - .L_36)


	//   ....[0]....
.L_36:
        /*003c*/ 	.word	0x000002c0


	//----- nvinfo : EIATTR_MAX_THREADS
	.align		4
.L_37:
        /*0040*/ 	.byte	0x04, 0x05
        /*0042*/ 	.short	(.L_39 - .L_38)
.L_38:
        /*0044*/ 	.word	0x00000040
        /*0048*/ 	.word	0x00000001
        /*004c*/ 	.word	0x00000001


	//----- nvinfo : EIATTR_CRS_STACK_SIZE
	.align		4
.L_39:
        /*0050*/ 	.byte	0x04, 0x1e
        /*0052*/ 	.short	(.L_41 - .L_40)
.L_40:
        /*0054*/ 	.word	0x00000000


	//----- nvinfo : EIATTR_CBANK_PARAM_SIZE
	.align		4
.L_41:
        /*0058*/ 	.byte	0x03, 0x19
        /*005a*/ 	.short	0x0010


	//----- nvinfo : EIATTR_PARAM_CBANK
	.align		4
        /*005c*/ 	.byte	0x04, 0x0a
        /*005e*/ 	.short	(.L_43 - .L_42)
	.align		4
.L_42:
        /*0060*/ 	.word	index@(.nv.constant0.default_function_kernel_1)
        /*0064*/ 	.short	0x0380
        /*0066*/ 	.short	0x0010


	//----- nvinfo : EIATTR_SW_WAR
	.align		4
.L_43:
        /*0068*/ 	.byte	0x04, 0x36
        /*006a*/ 	.short	(.L_45 - .L_44)
.L_44:
        /*006c*/ 	.word	0x00000008
.L_45:


//--------------------- .nv.callgraph             --------------------------
	.section	.nv.callgraph,"",@"SHT_CUDA_CALLGRAPH"
	.align	4
	.sectionentsize	8
	.align		4
        /*0000*/ 	.word	0x00000000
	.align		4
        /*0004*/ 	.word	0xffffffff
	.align		4
        /*0008*/ 	.word	0x00000000
	.align		4
        /*000c*/ 	.word	0xfffffffe
	.align		4
        /*0010*/ 	.word	0x00000000
	.align		4
        /*0014*/ 	.word	0xfffffffd
	.align		4
        /*0018*/ 	.word	0x00000000
	.align		4
        /*001c*/ 	.word	0xfffffffc


//--------------------- .text.default_function_kernel --------------------------
	.section	.text.default_function_kernel,"ax",@progbits
	.align	128
        .global         default_function_kernel
        .type           default_function_kernel,@function
        .size           default_function_kernel,(.L_x_29 - default_function_kernel)
        .other          default_function_kernel,@"STO_CUDA_ENTRY STV_DEFAULT"
default_function_kernel:
.text.default_function_kernel:
[----:B------:R-:W-:Y:S01]  /*0000*/  LDC R1, c[0x0][0x37c] ;  /* 0x0000df00ff017b82 */ /* 0x000fe20000000800 */
[----:B------:R-:W0:Y:S07]  /*0010*/  S2R R9, SR_TID.X ;  /* 0x0000000000097919 */ /* 0x000e2e0000002100 */
[----:B------:R-:W1:Y:S01]  /*0020*/  LDC.64 R2, c[0x0][0x380] ;  /* 0x0000e000ff027b82 */ /* 0x000e620000000a00 */
[----:B------:R-:W2:Y:S01]  /*0030*/  LDCU.64 UR4, c[0x0][0x388] ;  /* 0x00007100ff0477ac */ /* 0x000ea20008000a00 */
[----:B------:R-:W-:Y:S01]  /*0040*/  HFMA2 R8, -RZ, RZ, 0, 5.36441802978515625e-07 ;  /* 0x00000009ff087431 */ /* 0x000fe200000001ff */
[----:B------:R-:W3:Y:S01]  /*0050*/  S2R R6, SR_CTAID.X ;  /* 0x0000000000067919 */ /* 0x000ee20000002500 */
[----:B------:R-:W4:Y:S01]  /*0060*/  LDCU.64 UR6, c[0x0][0x358] ;  /* 0x00006b00ff0677ac */ /* 0x000f220008000a00 */
[----:B--2---:R-:W-:-:S04]  /*0070*/  UIADD3 UR4, UP0, UPT, UR4, 0x20, URZ ;  /* 0x0000002004047890 */ /* 0x004fc8000ff1e0ff */
[----:B------:R-:W-:Y:S01]  /*0080*/  UIADD3.X UR5, UPT, UPT, URZ, UR5, URZ, UP0, !UPT ;  /* 0x00000005ff057290 */ /* 0x000fe200087fe4ff */
[----:B0-----:R-:W-:Y:S02]  /*0090*/  SHF.R.U32.HI R0, RZ, 0x3, R9 ;  /* 0x00000003ff007819 */ /* 0x001fe40000011609 */
[----:B------:R-:W-:-:S03]  /*00a0*/  LOP3.LUT R11, R9, 0x7, RZ, 0xc0, !PT ;  /* 0x00000007090b7812 */ /* 0x000fc600078ec0ff */
[----:B------:R-:W-:-:S05]  /*00b0*/  IMAD R15, R0, 0x3, RZ ;  /* 0x00000003000f7824 */ /* 0x000fca00078e02ff */
[----:B------:R-:W-:-:S04]  /*00c0*/  LOP3.LUT R0, R15, 0x7, RZ, 0xc0, !PT ;  /* 0x000000070f007812 */ /* 0x000fc800078ec0ff */
[----:B------:R-:W-:Y:S02]  /*00d0*/  ISETP.NE.AND P0, PT, R0, 0x5, PT ;  /* 0x000000050000780c */ /* 0x000fe40003f05270 */
[----:B------:R-:W-:Y:S02]  /*00e0*/  IADD3 R0, PT, PT, R15, 0x3, RZ ;  /* 0x000000030f007810 */ /* 0x000fe40007ffe0ff */
[----:B------:R-:W-:Y:S02]  /*00f0*/  SHF.R.U32.HI R15, RZ, 0x3, R15 ;  /* 0x00000003ff0f7819 */ /* 0x000fe4000001160f */
[----:B------:R-:W-:Y:S02]  /*0100*/  SHF.R.U32.HI R5, RZ, 0x3, R0 ;  /* 0x00000003ff057819 */ /* 0x000fe40000011600 */
[----:B------:R-:W-:Y:S01]  /*0110*/  LEA.HI R4, R0, 0x1, RZ, 0x1d ;  /* 0x0000000100047811 */ /* 0x000fe200078fe8ff */
[----:B---3--:R-:W-:-:S04]  /*0120*/  IMAD.SHL.U32 R0, R6, 0x40, RZ ;  /* 0x0000004006007824 */ /* 0x008fc800078e00ff */
[----:B------:R-:W-:Y:S01]  /*0130*/  @!P0 IMAD.MOV R4, RZ, RZ, R5 ;  /* 0x000000ffff048224 */ /* 0x000fe200078e0205 */
[----:B------:R-:W-:Y:S01]  /*0140*/  LOP3.LUT R5, R0, R9, RZ, 0xfc, !PT ;  /* 0x0000000900057212 */ /* 0x000fe200078efcff */
[C---:B------:R-:W-:Y:S01]  /*0150*/  IMAD R0, R11.reuse, R8, 0x9 ;  /* 0x000000090b007424 */ /* 0x040fe200078e0208 */
[----:B------:R-:W-:Y:S02]  /*0160*/  ISETP.NE.AND P0, PT, R11, 0x7, PT ;  /* 0x000000070b00780c */ /* 0x000fe40003f05270 */
[----:B------:R-:W-:Y:S01]  /*0170*/  IADD3 R13, PT, PT, -R15, R4, RZ ;  /* 0x000000040f0d7210 */ /* 0x000fe20007ffe1ff */
[----:B-1----:R-:W-:Y:S01]  /*0180*/  IMAD.WIDE.U32 R2, R5, 0x4, R2 ;  /* 0x0000000405027825 */ /* 0x002fe200078e0002 */
[----:B------:R-:W-:Y:S02]  /*0190*/  LEA.HI R0, R0, 0x1, RZ, 0x1d ;  /* 0x0000000100007811 */ /* 0x000fe400078fe8ff */
[----:B------:R-:W-:Y:S02]  /*01a0*/  ISETP.GT.AND P1, PT, R13, RZ, PT ;  /* 0x000000ff0d00720c */ /* 0x000fe40003f24270 */
[----:B------:R-:W-:Y:S01]  /*01b0*/  SEL R0, R0, 0x9, P0 ;  /* 0x0000000900007807 */ /* 0x000fe20000000000 */
[----:B----4-:R0:W-:Y:S03]  /*01c0*/  STG.E desc[UR6][R2.64], RZ ;  /* 0x000000ff02007986 */ /* 0x0101e6000c101906 */
[----:B------:R-:W-:Y:S01]  /*01d0*/  IADD3 R12, PT, PT, -R11, R0, RZ ;  /* 0x000000000b0c7210 */ /* 0x000fe20007ffe1ff */
[----:B------:R-:W-:-:S06]  /*01e0*/  IMAD.IADD R9, R0, 0x1, -R9 ;  /* 0x0000000100097824 */ /* 0x000fcc00078e0a09 */
[----:B0-----:R-:W-:Y:S05]  /*01f0*/  @!P1 EXIT ;  /* 0x000000000000994d */ /* 0x001fea0003800000 */
[----:B------:R-:W-:Y:S01]  /*0200*/  LOP3.LUT R14, R12, 0xf, RZ, 0xc0, !PT ;  /* 0x0000000f0c0e7812 */ /* 0x000fe200078ec0ff */
[----:B------:R-:W-:Y:S01]  /*0210*/  IMAD.IADD R0, R11, 0x1, -R0 ;  /* 0x000000010b007824 */ /* 0x000fe200078e0a00 */
[----:B------:R-:W-:Y:S01]  /*0220*/  LOP3.LUT R4, R9, 0x7, RZ, 0xc0, !PT ;  /* 0x0000000709047812 */ /* 0x000fe200078ec0ff */
[----:B------:R-:W-:Y:S01]  /*0230*/  IMAD R11, R6, 0x1b, R11 ;  /* 0x0000001b060b7824 */ /* 0x000fe200078e020b */
[----:B------:R-:W-:Y:S01]  /*0240*/  LOP3.LUT R10, R12, 0x7ffffff0, RZ, 0xc0, !PT ;  /* 0x7ffffff00c0a7812 */ /* 0x000fe200078ec0ff */
[----:B------:R-:W-:Y:S01]  /*0250*/  VIADD R5, R14, 0xffffffff ;  /* 0xffffffff0e057836 */ /* 0x000fe20000000000 */
[----:B------:R-:W-:Y:S01]  /*0260*/  IADD3 R4, PT, PT, R4, -0x1, RZ ;  /* 0xffffffff04047810 */ /* 0x000fe20007ffe0ff */
[----:B------:R-:W-:Y:S01]  /*0270*/  IMAD.MOV.U32 R7, RZ, RZ, RZ ;  /* 0x000000ffff077224 */ /* 0x000fe200078e00ff */
[----:B------:R-:W-:Y:S02]  /*0280*/  ISETP.GT.U32.AND P0, PT, R0, -0x10, PT ;  /* 0xfffffff00000780c */ /* 0x000fe40003f04070 */
[----:B------:R-:W-:-:S02]  /*0290*/  ISETP.GE.U32.AND P1, PT, R4, 0x3, PT ;  /* 0x000000030400780c */ /* 0x000fc40003f26070 */
[----:B------:R-:W-:Y:S02]  /*02a0*/  ISETP.GE.U32.AND P2, PT, R5, 0x7, PT ;  /* 0x000000070500780c */ /* 0x000fe40003f46070 */
[----:B------:R-:W-:Y:S02]  /*02b0*/  LOP3.LUT R9, R9, 0x3, RZ, 0xc0, !PT ;  /* 0x0000000309097812 */ /* 0x000fe400078ec0ff */
[----:B------:R-:W-:Y:S02]  /*02c0*/  MOV R8, RZ ;  /* 0x000000ff00087202 */ /* 0x000fe40000000f00 */
[----:B------:R-:W-:-:S07]  /*02d0*/  IADD3 R6, PT, PT, -R10, RZ, RZ ;  /* 0x000000ff0a067210 */ /* 0x000fce0007ffe1ff */
.L_x_12:
[----:B------:R-:W-:Y:S01]  /*02e0*/  ISETP.GE.AND P3, PT, R12, 0x1, PT ;  /* 0x000000010c00780c */ /* 0x000fe20003f66270 */
[----:B------:R-:W-:-:S12]  /*02f0*/  BSSY.RECONVERGENT B0, `(.L_x_0) ;  /* 0x000007e000007945 */ /* 0x000fd80003800200 */
[----:B0-----:R-:W-:Y:S05]  /*0300*/  @!P3 BRA `(.L_x_1) ;  /* 0x0000000400f0b947 */ /* 0x001fea0003800000 */
[----:B------:R-:W-:Y:S01]  /*0310*/  IMAD.IADD R0, R15, 0x1, R8 ;  /* 0x000000010f007824 */ /* 0x000fe200078e0208 */
[----:B------:R-:W-:Y:S01]  /*0320*/  BSSY.RECONVERGENT B1, `(.L_x_2) ;  /* 0x0000030000017945 */ /* 0x000fe20003800200 */
[----:B------:R-:W-:Y:S02]  /*0330*/  MOV R19, RZ ;  /* 0x000000ff00137202 */ /* 0x000fe40000000f00 */
[----:B------:R-:W-:Y:S01]  /*0340*/  IMAD R0, R0, 0x9, R11 ;  /* 0x0000000900007824 */ /* 0x000fe200078e020b */
[----:B------:R-:W-:Y:S06]  /*0350*/  @P0 BRA `(.L_x_3) ;  /* 0x0000000000b00947 */ /* 0x000fec0003800000 */
[----:B------:R-:W-:Y:S01]  /*0360*/  BSSY.RECONVERGENT B2, `(.L_x_4) ;  /* 0x000002a000027945 */ /* 0x000fe20003800200 */
[----:B------:R-:W-:Y:S01]  /*0370*/  IMAD.MOV.U32 R17, RZ, RZ, R0 ;  /* 0x000000ffff117224 */ /* 0x000fe200078e0000 */
[----:B------:R-:W-:-:S07]  /*0380*/  MOV R16, R6 ;  /* 0x0000000600107202 */ /* 0x000fce0000000f00 */
.L_x_5:
[----:B------:R-:W-:Y:S01]  /*0390*/  MOV R5, UR5 ;  /* 0x0000000500057c02 */ /* 0x000fe20008000f00 */
[----:B------:R-:W-:-:S04]  /*03a0*/  IMAD.U32 R4, RZ, RZ, UR4 ;  /* 0x00000004ff047e24 */ /* 0x000fc8000f8e00ff */
[----:B------:R-:W-:-:S05]  /*03b0*/  IMAD.WIDE.U32 R4, R17, 0x4, R4 ;  /* 0x0000000411047825 */ /* 0x000fca00078e0004 */
[----:B------:R-:W2:Y:S04]  /*03c0*/  LDG.E.CONSTANT R26, desc[UR6][R4.64+-0x20] ;  /* 0xffffe006041a7981 */ /* 0x000ea8000c1e9900 */
[----:B------:R-:W3:Y:S04]  /*03d0*/  LDG.E.CONSTANT R27, desc[UR6][R4.64+-0x1c] ;  /* 0xffffe406041b7981 */ /* 0x000ee8000c1e9900 */
[----:B------:R-:W4:Y:S04]  /*03e0*/  LDG.E.CONSTANT R25, desc[UR6][R4.64+-0x18] ;  /* 0xffffe80604197981 */ /* 0x000f28000c1e9900 */
[----:B------:R-:W5:Y:S04]  /*03f0*/  LDG.E.CONSTANT R24, desc[UR6][R4.64+-0x14] ;  /* 0xffffec0604187981 */ /* 0x000f68000c1e9900 */
[----:B------:R-:W5:Y:S04]  /*0400*/  LDG.E.CONSTANT R23, desc[UR6][R4.64+-0x10] ;  /* 0xfffff00604177981 */ /* 0x000f68000c1e9900 */
[----:B------:R-:W5:Y:S04]  /*0410*/  LDG.E.CONSTANT R22, desc[UR6][R4.64+-0xc] ;  /* 0xfffff40604167981 */ /* 0x000f68000c1e9900 */
[----:B------:R-:W5:Y:S04]  /*0420*/  LDG.E.CONSTANT R18, desc[UR6][R4.64+-0x8] ;  /* 0xfffff80604127981 */ /* 0x000f68000c1e9900 */
[----:B------:R-:W5:Y:S04]  /*0430*/  LDG.E.CONSTANT R20, desc[UR6][R4.64+-0x4] ;  /* 0xfffffc0604147981 */ /* 0x000f68000c1e9900 */
[----:B------:R-:W5:Y:S04]  /*0440*/  LDG.E.CONSTANT R19, desc[UR6][R4.64] ;  /* 0x0000000604137981 */ /* 0x000f68000c1e9900 */
[----:B------:R-:W5:Y:S01]  /*0450*/  LDG.E.CONSTANT R21, desc[UR6][R4.64+0x4] ;  /* 0x0000040604157981 */ /* 0x000f62000c1e9900 */
[----:B--2---:R-:W-:-:S03]  /*0460*/  FADD R26, R26, R7 ;  /* 0x000000071a1a7221 */ /* 0x004fc60000000000 */
[----:B------:R-:W2:Y:S01]  /*0470*/  LDG.E.CONSTANT R7, desc[UR6][R4.64+0x8] ;  /* 0x0000080604077981 */ /* 0x000ea2000c1e9900 */
[----:B---3--:R-:W-:-:S04]  /*0480*/  FADD R26, R26, R27 ;  /* 0x0000001b1a1a7221 */ /* 0x008fc80000000000 */
[----:B----4-:R-:W-:Y:S02]  /*0490*/  FADD R27, R26, R25 ;  /* 0x000000191a1b7221 */ /* 0x010fe40000000000 */
[----:B------:R-:W3:Y:S02]  /*04a0*/  LDG.E.CONSTANT R25, desc[UR6][R4.64+0xc] ;  /* 0x00000c0604197981 */ /* 0x000ee4000c1e9900 */
[----:B-----5:R-:W-:Y:S02]  /*04b0*/  FADD R26, R27, R24 ;  /* 0x000000181b1a7221 */ /* 0x020fe40000000000 */
[----:B------:R-:W4:Y:S02]  /*04c0*/  LDG.E.CONSTANT R24, desc[UR6][R4.64+0x10] ;  /* 0x0000100604187981 */ /* 0x000f24000c1e9900 */
[----:B------:R-:W-:Y:S02]  /*04d0*/  FADD R27, R26, R23 ;  /* 0x000000171a1b7221 */ /* 0x000fe40000000000 */
[----:B------:R-:W5:Y:S02]  /*04e0*/  LDG.E.CONSTANT R23, desc[UR6][R4.64+0x14] ;  /* 0x0000140604177981 */ /* 0x000f64000c1e9900 */
[----:B------:R-:W-:-:S02]  /*04f0*/  FADD R27, R27, R22 ;  /* 0x000000161b1b7221 */ /* 0x000fc40000000000 */
[----:B------:R-:W5:Y:S04]  /*0500*/  LDG.E.CONSTANT R22, desc[UR6][R4.64+0x18] ;  /* 0x0000180604167981 */ /* 0x000f68000c1e9900 */
[----:B------:R-:W5:Y:S01]  /*0510*/  LDG.E.CONSTANT R26, desc[UR6][R4.64+0x1c] ;  /* 0x00001c06041a7981 */ /* 0x000f62000c1e9900 */
[----:B------:R-:W-:-:S04]  /*0520*/  FADD R27, R27, R18 ;  /* 0x000000121b1b7221 */ /* 0x000fc80000000000 */
[----:B------:R-:W-:-:S04]  /*0530*/  FADD R20, R27, R20 ;  /* 0x000000141b147221 */ /* 0x000fc80000000000 */
[----:B------:R-:W-:-:S04]  /*0540*/  FADD R20, R20, R19 ;  /* 0x0000001314147221 */ /* 0x000fc80000000000 */
[----:B------:R-:W-:Y:S01]  /*0550*/  FADD R20, R20, R21 ;  /* 0x0000001514147221 */ /* 0x000fe20000000000 */
[----:B------:R-:W-:-:S05]  /*0560*/  VIADD R16, R16, 0x10 ;  /* 0x0000001010107836 */ /* 0x000fca0000000000 */
[----:B------:R-:W-:Y:S02]  /*0570*/  ISETP.NE.AND P3, PT, R16, RZ, PT ;  /* 0x000000ff1000720c */ /* 0x000fe40003f65270 */
[----:B------:R-:W-:Y:S01]  /*0580*/  IADD3 R17, PT, PT, R17, 0x10, RZ ;  /* 0x0000001011117810 */ /* 0x000fe20007ffe0ff */
[----:B--2---:R-:W-:-:S04]  /*0590*/  FADD R20, R20, R7 ;  /* 0x0000000714147221 */ /* 0x004fc80000000000 */
[----:B---3--:R-:W-:-:S04]  /*05a0*/  FADD R25, R20, R25 ;  /* 0x0000001914197221 */ /* 0x008fc80000000000 */
[----:B----4-:R-:W-:-:S04]  /*05b0*/  FADD R24, R25, R24 ;  /* 0x0000001819187221 */ /* 0x010fc80000000000 */
[----:B-----5:R-:W-:-:S04]  /*05c0*/  FADD R23, R24, R23 ;  /* 0x0000001718177221 */ /* 0x020fc80000000000 */
[----:B------:R-:W-:-:S04]  /*05d0*/  FADD R23, R23, R22 ;  /* 0x0000001617177221 */ /* 0x000fc80000000000 */
[----:B------:R-:W-:Y:S01]  /*05e0*/  FADD R7, R23, R26 ;  /* 0x0000001a17077221 */ /* 0x000fe20000000000 */
[----:B------:R-:W-:Y:S06]  /*05f0*/  @P3 BRA `(.L_x_5) ;  /* 0xfffffffc00643947 */ /* 0x000fec000383ffff */
[----:B------:R-:W-:Y:S05]  /*0600*/  BSYNC.RECONVERGENT B2 ;  /* 0x0000000000027941 */ /* 0x000fea0003800200 */
.L_x_4:
[----:B------:R-:W-:-:S07]  /*0610*/  MOV R19, R10 ;  /* 0x0000000a00137202 */ /* 0x000fce0000000f00 */
.L_x_3:
[----:B------:R-:W-:Y:S05]  /*0620*/  BSYNC.RECONVERGENT B1 ;  /* 0x0000000000017941 */ /* 0x000fea0003800200 */
.L_x_2:
[----:B------:R-:W-:Y:S01]  /*0630*/  ISETP.NE.AND P3, PT, R14, RZ, PT ;  /* 0x000000ff0e00720c */ /* 0x000fe20003f65270 */
[----:B------:R-:W-:-:S12]  /*0640*/  BSSY.RECONVERGENT B1, `(.L_x_6) ;  /* 0x0000047000017945 */ /* 0x000fd80003800200 */
[----:B------:R-:W-:Y:S05]  /*0650*/  @!P3 BRA `(.L_x_7) ;  /* 0x000000040014b947 */ /* 0x000fea0003800000 */
[----:B------:R-:W-:Y:S01]  /*0660*/  BSSY.RECONVERGENT B2, `(.L_x_8) ;  /* 0x000001c000027945 */ /* 0x000fe20003800200 */
[----:B------:R-:W-:-:S03]  /*0670*/  LOP3.LUT P3, RZ, R12, 0x7, RZ, 0xc0, !PT ;  /* 0x000000070cff7812 */ /* 0x000fc6000786c0ff */
[----:B------:R-:W-:Y:S10]  /*0680*/  @!P2 BRA `(.L_x_9) ;  /* 0x000000000064a947 */ /* 0x000ff40003800000 */
[----:B------:R-:W0:Y:S01]  /*0690*/  LDC.64 R16, c[0x0][0x388] ;  /* 0x0000e200ff107b82 */ /* 0x000e220000000a00 */
[----:B------:R-:W1:Y:S01]  /*06a0*/  LDCU.64 UR8, c[0x0][0x388] ;  /* 0x00007100ff0877ac */ /* 0x000e620008000a00 */
[C---:B------:R-:W-:Y:S01]  /*06b0*/  IADD3 R18, P4, PT, R0.reuse, R19, RZ ;  /* 0x0000001300127210 */ /* 0x040fe20007f9e0ff */
[----:B------:R-:W-:-:S03]  /*06c0*/  IMAD.IADD R5, R0, 0x1, R19 ;  /* 0x0000000100057824 */ /* 0x000fc600078e0213 */
[----:B------:R-:W-:Y:S02]  /*06d0*/  IADD3.X R21, PT, PT, RZ, RZ, RZ, P4, !PT ;  /* 0x000000ffff157210 */ /* 0x000fe400027fe4ff */
[----:B-1----:R-:W-:Y:S01]  /*06e0*/  LEA R4, P4, R18, UR8, 0x2 ;  /* 0x0000000812047c11 */ /* 0x002fe2000f8810ff */
[----:B0-----:R-:W-:-:S03]  /*06f0*/  IMAD.WIDE.U32 R16, R5, 0x4, R16 ;  /* 0x0000000405107825 */ /* 0x001fc600078e0010 */
[----:B------:R-:W-:-:S03]  /*0700*/  LEA.HI.X R5, R18, UR9, R21, 0x2, P4 ;  /* 0x0000000912057c11 */ /* 0x000fc6000a0f1415 */
[----:B------:R-:W2:Y:S04]  /*0710*/  LDG.E.CONSTANT R16, desc[UR6][R16.64] ;  /* 0x0000000610107981 */ /* 0x000ea8000c1e9900 */
[----:B------:R-:W3:Y:S04]  /*0720*/  LDG.E.CONSTANT R20, desc[UR6][R4.64+0x4] ;  /* 0x0000040604147981 */ /* 0x000ee8000c1e9900 */
[----:B------:R-:W4:Y:S04]  /*0730*/  LDG.E.CONSTANT R22, desc[UR6][R4.64+0x8] ;  /* 0x0000080604167981 */ /* 0x000f28000c1e9900 */
[----:B------:R-:W5:Y:S04]  /*0740*/  LDG.E.CONSTANT R24, desc[UR6][R4.64+0xc] ;  /* 0x00000c0604187981 */ /* 0x000f68000c1e9900 */
[----:B------:R-:W5:Y:S04]  /*0750*/  LDG.E.CONSTANT R26, desc[UR6][R4.64+0x10] ;  /* 0x00001006041a7981 */ /* 0x000f68000c1e9900 */
[----:B------:R-:W5:Y:S04]  /*0760*/  LDG.E.CONSTANT R28, desc[UR6][R4.64+0x14] ;  /* 0x00001406041c7981 */ /* 0x000f68000c1e9900 */
[----:B------:R-:W5:Y:S04]  /*0770*/  LDG.E.CONSTANT R18, desc[UR6][R4.64+0x18] ;  /* 0x0000180604127981 */ /* 0x000f68000c1e9900 */
[----:B------:R-:W5:Y:S01]  /*0780*/  LDG.E.CONSTANT R21, desc[UR6][R4.64+0x1c] ;  /* 0x00001c0604157981 */ /* 0x000f62000c1e9900 */
[----:B------:R-:W-:Y:S01]  /*0790*/  IADD3 R19, PT, PT, R19, 0x8, RZ ;  /* 0x0000000813137810 */ /* 0x000fe20007ffe0ff */
[----:B--2---:R-:W-:-:S04]  /*07a0*/  FADD R7, R7, R16 ;  /* 0x0000001007077221 */ /* 0x004fc80000000000 */
[----:B---3--:R-:W-:-:S04]  /*07b0*/  FADD R7, R7, R20 ;  /* 0x0000001407077221 */ /* 0x008fc80000000000 */
[----:B----4-:R-:W-:-:S04]  /*07c0*/  FADD R7, R7, R22 ;  /* 0x0000001607077221 */ /* 0x010fc80000000000 */
[----:B-----5:R-:W-:-:S04]  /*07d0*/  FADD R7, R7, R24 ;  /* 0x0000001807077221 */ /* 0x020fc80000000000 */
[----:B------:R-:W-:-:S04]  /*07e0*/  FADD R7, R7, R26 ;  /* 0x0000001a07077221 */ /* 0x000fc80000000000 */
[----:B------:R-:W-:-:S04]  /*07f0*/  FADD R7, R7, R28 ;  /* 0x0000001c07077221 */ /* 0x000fc80000000000 */
[----:B------:R-:W-:-:S04]  /*0800*/  FADD R7, R7, R18 ;  /* 0x0000001207077221 */ /* 0x000fc80000000000 */
[----:B------:R-:W-:-:S07]  /*0810*/  FADD R7, R7, R21 ;  /* 0x0000001507077221 */ /* 0x000fce0000000000 */
.L_x_9:
[----:B------:R-:W-:Y:S05]  /*0820*/  BSYNC.RECONVERGENT B2 ;  /* 0x0000000000027941 */ /* 0x000fea0003800200 */
.L_x_8:
[----:B------:R-:W-:Y:S05]  /*0830*/  @!P3 BRA `(.L_x_7) ;  /* 0x00000000009cb947 */ /* 0x000fea0003800000 */
[----:B------:R-:W-:Y:S01]  /*0840*/  BSSY.RECONVERGENT B2, `(.L_x_10) ;  /* 0x0000014000027945 */ /* 0x000fe20003800200 */
[----:B------:R-:W-:-:S03]  /*0850*/  ISETP.NE.AND P3, PT, R9, RZ, PT ;  /* 0x000000ff0900720c */ /* 0x000fc60003f65270 */
        /* <DEDUP_REMOVED lines=12> */
[----:B------:R-:W5:Y:S01]  /*0920*/  LDG.E.CONSTANT R22, desc[UR6][R4.64+0xc] ;  /* 0x00000c0604167981 */ /* 0x000f62000c1e9900 */
[----:B------:R-:W-:Y:S01]  /*0930*/  IADD3 R19, PT, PT, R19, 0x4, RZ ;  /* 0x0000000413137810 */ /* 0x000fe20007ffe0ff */
[----:B--2---:R-:W-:-:S04]  /*0940*/  FADD R7, R7, R16 ;  /* 0x0000001007077221 */ /* 0x004fc80000000000 */
[----:B---3--:R-:W-:-:S04]  /*0950*/  FADD R7, R7, R18 ;  /* 0x0000001207077221 */ /* 0x008fc80000000000 */
[----:B----4-:R-:W-:-:S04]  /*0960*/  FADD R7, R7, R20 ;  /* 0x0000001407077221 */ /* 0x010fc80000000000 */
[----:B-----5:R-:W-:-:S07]  /*0970*/  FADD R7, R7, R22 ;  /* 0x0000001607077221 */ /* 0x020fce0000000000 */
.L_x_11:
[----:B------:R-:W-:Y:S05]  /*0980*/  BSYNC.RECONVERGENT B2 ;  /* 0x0000000000027941 */ /* 0x000fea0003800200 */
.L_x_10:
[----:B------:R-:W-:Y:S05]  /*0990*/  @!P3 BRA `(.L_x_7) ;  /* 0x000000000044b947 */ /* 0x000fea0003800000 */
[----:B------:R-:W0:Y:S01]  /*09a0*/  LDC.64 R4, c[0x0][0x388] ;  /* 0x0000e200ff047b82 */ /* 0x000e220000000a00 */
[----:B------:R-:W-:-:S04]  /*09b0*/  IMAD.IADD R17, R0, 0x1, R19 ;  /* 0x0000000100117824 */ /* 0x000fc800078e0213 */
[----:B0-----:R-:W-:-:S06]  /*09c0*/  IMAD.WIDE.U32 R4, R17, 0x4, R4 ;  /* 0x0000000411047825 */ /* 0x001fcc00078e0004 */
[----:B------:R-:W2:Y:S01]  /*09d0*/  LDG.E.CONSTANT R4, desc[UR6][R4.64] ;  /* 0x0000000604047981 */ /* 0x000ea2000c1e9900 */
[----:B------:R-:W-:Y:S01]  /*09e0*/  ISETP.NE.AND P3, PT, R9, 0x1, PT ;  /* 0x000000010900780c */ /* 0x000fe20003f65270 */
[----:B--2---:R-:W-:-:S12]  /*09f0*/  FADD R7, R7, R4 ;  /* 0x0000000407077221 */ /* 0x004fd80000000000 */
[----:B------:R-:W-:Y:S05]  /*0a00*/  @!P3 BRA `(.L_x_7) ;  /* 0x000000000028b947 */ /* 0x000fea0003800000 */
[----:B------:R-:W0:Y:S01]  /*0a10*/  LDCU.64 UR8, c[0x0][0x388] ;  /* 0x00007100ff0877ac */ /* 0x000e220008000a00 */
[----:B------:R-:W-:-:S04]  /*0a20*/  IADD3 R0, P3, PT, R0, R19, RZ ;  /* 0x0000001300007210 */ /* 0x000fc80007f7e0ff */
[----:B------:R-:W-:Y:S02]  /*0a30*/  IADD3.X R5, PT, PT, RZ, RZ, RZ, P3, !PT ;  /* 0x000000ffff057210 */ /* 0x000fe40001ffe4ff */
[----:B------:R-:W-:Y:S02]  /*0a40*/  ISETP.NE.AND P3, PT, R9, 0x2, PT ;  /* 0x000000020900780c */ /* 0x000fe40003f65270 */
[----:B0-----:R-:W-:-:S04]  /*0a50*/  LEA R4, P4, R0, UR8, 0x2 ;  /* 0x0000000800047c11 */ /* 0x001fc8000f8810ff */
[----:B------:R-:W-:-:S05]  /*0a60*/  LEA.HI.X R5, R0, UR9, R5, 0x2, P4 ;  /* 0x0000000900057c11 */ /* 0x000fca000a0f1405 */
[----:B------:R-:W2:Y:S04]  /*0a70*/  LDG.E.CONSTANT R0, desc[UR6][R4.64+0x4] ;  /* 0x0000040604007981 */ /* 0x000ea8000c1e9900 */
[----:B------:R-:W3:Y:S01]  /*0a80*/  @P3 LDG.E.CONSTANT R16, desc[UR6][R4.64+0x8] ;  /* 0x0000080604103981 */ /* 0x000ee2000c1e9900 */
[----:B--2---:R-:W-:-:S04]  /*0a90*/  FADD R7, R7, R0 ;  /* 0x0000000007077221 */ /* 0x004fc80000000000 */
[----:B---3--:R-:W-:-:S07]  /*0aa0*/  @P3 FADD R7, R7, R16 ;  /* 0x0000001007073221 */ /* 0x008fce0000000000 */
.L_x_7:
[----:B------:R-:W-:Y:S05]  /*0ab0*/  BSYNC.RECONVERGENT B1 ;  /* 0x0000000000017941 */ /* 0x000fea0003800200 */
.L_x_6:
[----:B------:R0:W-:Y:S02]  /*0ac0*/  STG.E desc[UR6][R2.64], R7 ;  /* 0x0000000702007986 */ /* 0x0001e4000c101906 */
.L_x_1:
[----:B------:R-:W-:Y:S05]  /*0ad0*/  BSYNC.RECONVERGENT B0 ;  /* 0x0000000000007941 */ /* 0x000fea0003800200 */
.L_x_0:
[----:B------:R-:W-:-:S04]  /*0ae0*/  IADD3 R8, PT, PT, R8, 0x1, RZ ;  /* 0x0000000108087810 */ /* 0x000fc80007ffe0ff */
[----:B------:R-:W-:-:S13]  /*0af0*/  ISETP.GE.AND P3, PT, R8, R13, PT ;  /* 0x0000000d0800720c */ /* 0x000fda0003f66270 */
[----:B------:R-:W-:Y:S05]  /*0b00*/  @!P3 BRA `(.L_x_12) ;  /* 0xfffffff400f4b947 */ /* 0x000fea000383ffff */
[----:B------:R-:W-:Y:S05]  /*0b10*/  EXIT ;  /* 0x000000000000794d */ /* 0x000fea0003800000 */
.L_x_13:
[----:B------:R-:W-:-:S00]  /*0b20*/  BRA `(.L_x_13) ;  /* 0xfffffffc00fc7947 */ /* 0x000fc0000383ffff */
[----:B------:R-:W-:-:S00]  /*0b30*/  NOP ;  /* 0x0000000000007918 */ /* 0x000fc00000000000 */
        /* <DEDUP_REMOVED lines=12> */
.L_x_29:


//--------------------- .text.default_function_kernel_1 --------------------------
	.section	.text.default_function_kernel_1,"ax",@progbits
	.align	128
        .global         default_function_kernel_1
        .type           default_function_kernel_1,@function
        .size           default_function_kernel_1,(.L_x_28 - default_function_kernel_1)
        .other          default_function_kernel_1,@"STO_CUDA_ENTRY STV_DEFAULT"
default_function_kernel_1:
.text.default_function_kernel_1:
[----:B------:R-:W-:Y:S01]  /*0000*/  LDC R1, c[0x0][0x37c] ;  /* 0x0000df00ff017b82 */ /* 0x000fe20000000800 */
[----:B------:R-:W0:Y:S07]  /*0010*/  S2R R7, SR_TID.X ;  /* 0x0000000000077919 */ /* 0x000e2e0000002100 */
[----:B------:R-:W1:Y:S01]  /*0020*/  S2UR UR4, SR_CTAID.X ;  /* 0x00000000000479c3 */ /* 0x000e620000002500 */
[----:B------:R-:W2:Y:S07]  /*0030*/  LDCU.64 UR6, c[0x0][0x358] ;  /* 0x00006b00ff0677ac */ /* 0x000eae0008000a00 */
[----:B------:R-:W3:Y:S01]  /*0040*/  LDC.64 R4, c[0x0][0x388] ;  /* 0x0000e200ff047b82 */ /* 0x000ee20000000a00 */
[----:B-1----:R-:W-:-:S06]  /*0050*/  USHF.L.U32 UR4, UR4, 0x6, URZ ;  /* 0x0000000604047899 */ /* 0x002fcc00080006ff */
[----:B0-----:R-:W-:-:S05]  /*0060*/  LOP3.LUT R2, R7, UR4, RZ, 0xfc, !PT ;  /* 0x0000000407027c12 */ /* 0x001fca000f8efcff */
[----:B---3--:R-:W-:-:S05]  /*0070*/  IMAD.WIDE.U32 R4, R2, 0x4, R4 ;  /* 0x0000000402047825 */ /* 0x008fca00078e0004 */
[----:B--2---:R0:W2:Y:S01]  /*0080*/  LDG.E.CONSTANT R0, desc[UR6][R4.64] ;  /* 0x0000000604007981 */ /* 0x0040a2000c1e9900 */
[----:B------:R-:W-:Y:S01]  /*0090*/  SHF.R.U32.HI R3, RZ, 0x3, R7 ;  /* 0x00000003ff037819 */ /* 0x000fe20000011607 */
[----:B------:R-:W-:Y:S01]  /*00a0*/  IMAD.MOV.U32 R8, RZ, RZ, 0x9 ;  /* 0x00000009ff087424 */ /* 0x000fe200078e00ff */
[----:B------:R-:W-:Y:S01]  /*00b0*/  LOP3.LUT R7, R7, 0x7, RZ, 0xc0, !PT ;  /* 0x0000000707077812 */ /* 0x000fe200078ec0ff */
[----:B------:R-:W-:Y:S02]  /*00c0*/  BSSY.RECONVERGENT B0, `(.L_x_14) ;  /* 0x000001c000007945 */ /* 0x000fe40003800200 */
[----:B------:R-:W-:Y:S01]  /*00d0*/  IMAD R3, R3, 0x3, RZ ;  /* 0x0000000303037824 */ /* 0x000fe200078e02ff */
[C---:B------:R-:W-:Y:S01]  /*00e0*/  ISETP.NE.AND P1, PT, R7.reuse, 0x7, PT ;  /* 0x000000070700780c */ /* 0x040fe20003f25270 */
[----:B------:R-:W-:-:S03]  /*00f0*/  IMAD R8, R7, R8, 0x9 ;  /* 0x0000000907087424 */ /* 0x000fc600078e0208 */
[C---:B------:R-:W-:Y:S02]  /*0100*/  LOP3.LUT R6, R3.reuse, 0x7, RZ, 0xc0, !PT ;  /* 0x0000000703067812 */ /* 0x040fe400078ec0ff */
[----:B------:R-:W-:Y:S02]  /*0110*/  LEA.HI R8, R8, 0x1, RZ, 0x1d ;  /* 0x0000000108087811 */ /* 0x000fe400078fe8ff */
[----:B------:R-:W-:Y:S01]  /*0120*/  ISETP.NE.AND P0, PT, R6, 0x5, PT ;  /* 0x000000050600780c */ /* 0x000fe20003f05270 */
[----:B------:R-:W-:Y:S01]  /*0130*/  VIADD R6, R3, 0x3 ;  /* 0x0000000303067836 */ /* 0x000fe20000000000 */
[----:B------:R-:W-:Y:S02]  /*0140*/  SEL R8, R8, 0x9, P1 ;  /* 0x0000000908087807 */ /* 0x000fe40000800000 */
[----:B------:R-:W-:-:S03]  /*0150*/  SHF.R.U32.HI R3, RZ, 0x3, R3 ;  /* 0x00000003ff037819 */ /* 0x000fc60000011603 */
[----:B------:R-:W-:-:S05]  /*0160*/  IMAD.IADD R8, R8, 0x1, -R7 ;  /* 0x0000000108087824 */ /* 0x000fca00078e0a07 */
[----:B------:R-:W-:Y:S02]  /*0170*/  I2FP.F32.S32 R8, R8 ;  /* 0x0000000800087245 */ /* 0x000fe40000201400 */
[----:B0-----:R-:W-:Y:S02]  /*0180*/  @!P0 SHF.R.U32.HI R4, RZ, 0x3, R6 ;  /* 0x00000003ff048819 */ /* 0x001fe40000011606 */
[----:B------:R-:W-:-:S05]  /*0190*/  @P0 LEA.HI R4, R6, 0x1, RZ, 0x1d ;  /* 0x0000000106040811 */ /* 0x000fca00078fe8ff */
[----:B------:R-:W-:-:S05]  /*01a0*/  IMAD.IADD R3, R4, 0x1, -R3 ;  /* 0x0000000104037824 */ /* 0x000fca00078e0a03 */
[----:B------:R-:W-:-:S05]  /*01b0*/  I2FP.F32.S32 R3, R3 ;  /* 0x0000000300037245 */ /* 0x000fca0000201400 */
[----:B------:R-:W-:-:S04]  /*01c0*/  FMUL R9, R3, R8 ;  /* 0x0000000803097220 */ /* 0x000fc80000400000 */
[----:B------:R-:W0:Y:S02]  /*01d0*/  MUFU.RCP R3, R9 ;  /* 0x0000000900037308 */ /* 0x000e240000001000 */
[----:B0-----:R-:W-:-:S04]  /*01e0*/  FFMA R4, -R9, R3, 1 ;  /* 0x3f80000009047423 */ /* 0x001fc80000000103 */
[----:B------:R-:W-:Y:S02]  /*01f0*/  FFMA R3, R3, R4, R3 ;  /* 0x0000000403037223 */ /* 0x000fe40000000003 */
[----:B--2---:R-:W0:Y:S02]  /*0200*/  FCHK P0, R0, R9 ;  /* 0x0000000900007302 */ /* 0x004e240000000000 */
[----:B------:R-:W-:-:S04]  /*0210*/  FFMA R4, R0, R3, RZ ;  /* 0x0000000300047223 */ /* 0x000fc800000000ff */
[----:B------:R-:W-:-:S04]  /*0220*/  FFMA R5, -R9, R4, R0 ;  /* 0x0000000409057223 */ /* 0x000fc80000000100 */
[----:B------:R-:W-:Y:S01]  /*0230*/  FFMA R7, R3, R5, R4 ;  /* 0x0000000503077223 */ /* 0x000fe20000000004 */
[----:B0-----:R-:W-:Y:S06]  /*0240*/  @!P0 BRA `(.L_x_15) ;  /* 0x00000000000c8947 */ /* 0x001fec0003800000 */
[----:B------:R-:W-:-:S07]  /*0250*/  MOV R4, 0x270 ;  /* 0x0000027000047802 */ /* 0x000fce0000000f00 */
[----:B------:R-:W-:Y:S05]  /*0260*/  CALL.REL.NOINC `($__internal_0_$__cuda_sm3x_div_rn_noftz_f32_slowpath) ;  /* 0x0000000000187944 */ /* 0x000fea0003c00000 */
[----:B------:R-:W-:-:S07]  /*0270*/  IMAD.MOV.U32 R7, RZ, RZ, R0 ;  /* 0x000000ffff077224 */ /* 0x000fce00078e0000 */
.L_x_15:
[----:B------:R-:W-:Y:S05]  /*0280*/  BSYNC.RECONVERGENT B0 ;  /* 0x0000000000007941 */ /* 0x000fea0003800200 */
.L_x_14:
[----:B------:R-:W0:Y:S02]  /*0290*/  LDC.64 R4, c[0x0][0x380] ;  /* 0x0000e000ff047b82 */ /* 0x000e240000000a00 */
[----:B0-----:R-:W-:-:S05]  /*02a0*/  IMAD.WIDE.U32 R2, R2, 0x4, R4 ;  /* 0x0000000402027825 */ /* 0x001fca00078e0004 */
[----:B------:R-:W-:Y:S01]  /*02b0*/  STG.E desc[UR6][R2.64], R7 ;  /* 0x0000000702007986 */ /* 0x000fe2000c101906 */
[----:B------:R-:W-:Y:S05]  /*02c0*/  EXIT ;  /* 0x000000000000794d */ /* 0x000fea0003800000 */
        .weak           $__internal_0_$__cuda_sm3x_div_rn_noftz_f32_slowpath
        .type           $__internal_0_$__cuda_sm3x_div_rn_noftz_f32_slowpath,@function
        .size           $__internal_0_$__cuda_sm3x_div_rn_noftz_f32_slowpath,(.L_x_28 - $__internal_0_$__cuda_sm3x_div_rn_noftz_f32_slowpath)
$__internal_0_$__cuda_sm3x_div_rn_noftz_f32_slowpath:
[--C-:B------:R-:W-:Y:S01]  /*02d0*/  SHF.R.U32.HI R5, RZ, 0x17, R9.reuse ;  /* 0x00000017ff057819 */ /* 0x100fe20000011609 */
[----:B------:R-:W-:Y:S01]  /*02e0*/  BSSY.RECONVERGENT B1, `(.L_x_16) ;  /* 0x0000065000017945 */ /* 0x000fe20003800200 */
[--C-:B------:R-:W-:Y:S01]  /*02f0*/  SHF.R.U32.HI R3, RZ, 0x17, R0.reuse ;  /* 0x00000017ff037819 */ /* 0x100fe20000011600 */
[----:B------:R-:W-:Y:S01]  /*0300*/  IMAD.MOV.U32 R6, RZ, RZ, R0 ;  /* 0x000000ffff067224 */ /* 0x000fe200078e0000 */
[----:B------:R-:W-:Y:S01]  /*0310*/  LOP3.LUT R12, R5, 0xff, RZ, 0xc0, !PT ;  /* 0x000000ff050c7812 */ /* 0x000fe200078ec0ff */
[----:B------:R-:W-:Y:S01]  /*0320*/  IMAD.MOV.U32 R7, RZ, RZ, R9 ;  /* 0x000000ffff077224 */ /* 0x000fe200078e0009 */
[----:B------:R-:W-:-:S03]  /*0330*/  LOP3.LUT R5, R3, 0xff, RZ, 0xc0, !PT ;  /* 0x000000ff03057812 */ /* 0x000fc600078ec0ff */
[----:B------:R-:W-:Y:S02]  /*0340*/  VIADD R11, R12, 0xffffffff ;  /* 0xffffffff0c0b7836 */ /* 0x000fe40000000000 */
[----:B------:R-:W-:-:S03]  /*0350*/  VIADD R10, R5, 0xffffffff ;  /* 0xffffffff050a7836 */ /* 0x000fc60000000000 */
[----:B------:R-:W-:-:S04]  /*0360*/  ISETP.GT.U32.AND P0, PT, R11, 0xfd, PT ;  /* 0x000000fd0b00780c */ /* 0x000fc80003f04070 */
[----:B------:R-:W-:-:S13]  /*0370*/  ISETP.GT.U32.OR P0, PT, R10, 0xfd, P0 ;  /* 0x000000fd0a00780c */ /* 0x000fda0000704470 */
[----:B------:R-:W-:Y:S01]  /*0380*/  @!P0 IMAD.MOV.U32 R8, RZ, RZ, RZ ;  /* 0x000000ffff088224 */ /* 0x000fe200078e00ff */
[----:B------:R-:W-:Y:S06]  /*0390*/  @!P0 BRA `(.L_x_17) ;  /* 0x0000000000608947 */ /* 0x000fec0003800000 */
[----:B------:R-:W-:Y:S01]  /*03a0*/  FSETP.GTU.FTZ.AND P0, PT, |R0|, +INF , PT ;  /* 0x7f8000000000780b */ /* 0x000fe20003f1c200 */
[----:B------:R-:W-:Y:S01]  /*03b0*/  IMAD.MOV.U32 R3, RZ, RZ, R9 ;  /* 0x000000ffff037224 */ /* 0x000fe200078e0009 */
[----:B------:R-:W-:-:S04]  /*03c0*/  FSETP.GTU.FTZ.AND P1, PT, |R9|, +INF , PT ;  /* 0x7f8000000900780b */ /* 0x000fc80003f3c200 */
[----:B------:R-:W-:-:S13]  /*03d0*/  PLOP3.LUT P0, PT, P0, P1, PT, 0xf8, 0x8f ;  /* 0x00000000008f781c */ /* 0x000fda0000703f70 */
[----:B------:R-:W-:Y:S05]  /*03e0*/  @P0 BRA `(.L_x_18) ;  /* 0x00000004004c0947 */ /* 0x000fea0003800000 */
[----:B------:R-:W-:-:S13]  /*03f0*/  LOP3.LUT P0, RZ, R7, 0x7fffffff, R6, 0xc8, !PT ;  /* 0x7fffffff07ff7812 */ /* 0x000fda000780c806 */
[----:B------:R-:W-:Y:S05]  /*0400*/  @!P0 BRA `(.L_x_19) ;  /* 0x00000004003c8947 */ /* 0x000fea0003800000 */
[C---:B------:R-:W-:Y:S02]  /*0410*/  FSETP.NEU.FTZ.AND P2, PT, |R0|.reuse, +INF , PT ;  /* 0x7f8000000000780b */ /* 0x040fe40003f5d200 */
[----:B------:R-:W-:Y:S02]  /*0420*/  FSETP.NEU.FTZ.AND P1, PT, |R3|, +INF , PT ;  /* 0x7f8000000300780b */ /* 0x000fe40003f3d200 */
[----:B------:R-:W-:-:S11]  /*0430*/  FSETP.NEU.FTZ.AND P0, PT, |R0|, +INF , PT ;  /* 0x7f8000000000780b */ /* 0x000fd60003f1d200 */
[----:B------:R-:W-:Y:S05]  /*0440*/  @!P1 BRA !P2, `(.L_x_19) ;  /* 0x00000004002c9947 */ /* 0x000fea0005000000 */
[----:B------:R-:W-:-:S04]  /*0450*/  LOP3.LUT P2, RZ, R6, 0x7fffffff, RZ, 0xc0, !PT ;  /* 0x7fffffff06ff7812 */ /* 0x000fc8000784c0ff */
[----:B------:R-:W-:-:S13]  /*0460*/  PLOP3.LUT P1, PT, P1, P2, PT, 0x2f, 0xf2 ;  /* 0x0000000000f2781c */ /* 0x000fda0000f24577 */
[----:B------:R-:W-:Y:S05]  /*0470*/  @P1 BRA `(.L_x_20) ;  /* 0x0000000400181947 */ /* 0x000fea0003800000 */
[----:B------:R-:W-:-:S04]  /*0480*/  LOP3.LUT P1, RZ, R7, 0x7fffffff, RZ, 0xc0, !PT ;  /* 0x7fffffff07ff7812 */ /* 0x000fc8000782c0ff */
[----:B------:R-:W-:-:S13]  /*0490*/  PLOP3.LUT P0, PT, P0, P1, PT, 0x2f, 0xf2 ;  /* 0x0000000000f2781c */ /* 0x000fda0000702577 */
[----:B------:R-:W-:Y:S05]  /*04a0*/  @P0 BRA `(.L_x_21) ;  /* 0x0000000400000947 */ /* 0x000fea0003800000 */
[----:B------:R-:W-:Y:S02]  /*04b0*/  ISETP.GE.AND P0, PT, R10, RZ, PT ;  /* 0x000000ff0a00720c */ /* 0x000fe40003f06270 */
[----:B------:R-:W-:-:S11]  /*04c0*/  ISETP.GE.AND P1, PT, R11, RZ, PT ;  /* 0x000000ff0b00720c */ /* 0x000fd60003f26270 */
[----:B------:R-:W-:Y:S02]  /*04d0*/  @P0 IMAD.MOV.U32 R8, RZ, RZ, RZ ;  /* 0x000000ffff080224 */ /* 0x000fe400078e00ff */
[----:B------:R-:W-:Y:S01]  /*04e0*/  @!P0 FFMA R6, R0, 1.84467440737095516160e+19, RZ ;  /* 0x5f80000000068823 */ /* 0x000fe200000000ff */
[----:B------:R-:W-:Y:S02]  /*04f0*/  @!P0 IMAD.MOV.U32 R8, RZ, RZ, -0x40 ;  /* 0xffffffc0ff088424 */ /* 0x000fe400078e00ff */
[----:B------:R-:W-:Y:S02]  /*0500*/  @!P1 FFMA R7, R3, 1.84467440737095516160e+19, RZ ;  /* 0x5f80000003079823 */ /* 0x000fe400000000ff */
[----:B------:R-:W-:-:S07]  /*0510*/  @!P1 VIADD R8, R8, 0x40 ;  /* 0x0000004008089836 */ /* 0x000fce0000000000 */
.L_x_17:
[----:B------:R-:W-:Y:S01]  /*0520*/  LEA R0, R12, 0xc0800000, 0x17 ;  /* 0xc08000000c007811 */ /* 0x000fe200078eb8ff */
[----:B------:R-:W-:Y:S01]  /*0530*/  VIADD R5, R5, 0xffffff81 ;  /* 0xffffff8105057836 */ /* 0x000fe20000000000 */
[----:B------:R-:W-:Y:S03]  /*0540*/  BSSY.RECONVERGENT B2, `(.L_x_22) ;  /* 0x0000035000027945 */ /* 0x000fe60003800200 */
[----:B------:R-:W-:Y:S02]  /*0550*/  IMAD.IADD R7, R7, 0x1, -R0 ;  /* 0x0000000107077824 */ /* 0x000fe400078e0a00 */
[C---:B------:R-:W-:Y:S01]  /*0560*/  IMAD R0, R5.reuse, -0x800000, R6 ;  /* 0xff80000005007824 */ /* 0x040fe200078e0206 */
[----:B------:R-:W-:Y:S01]  /*0570*/  IADD3 R5, PT, PT, R5, 0x7f, -R12 ;  /* 0x0000007f05057810 */ /* 0x000fe20007ffe80c */
[----:B------:R-:W0:Y:S01]  /*0580*/  MUFU.RCP R3, R7 ;  /* 0x0000000700037308 */ /* 0x000e220000001000 */
[----:B------:R-:W-:-:S03]  /*0590*/  FADD.FTZ R9, -R7, -RZ ;  /* 0x800000ff07097221 */ /* 0x000fc60000010100 */
[----:B------:R-:W-:Y:S02]  /*05a0*/  IMAD.IADD R5, R5, 0x1, R8 ;  /* 0x0000000105057824 */ /* 0x000fe400078e0208 */
[----:B0-----:R-:W-:-:S04]  /*05b0*/  FFMA R10, R3, R9, 1 ;  /* 0x3f800000030a7423 */ /* 0x001fc80000000009 */
[----:B------:R-:W-:-:S04]  /*05c0*/  FFMA R10, R3, R10, R3 ;  /* 0x0000000a030a7223 */ /* 0x000fc80000000003 */
[----:B------:R-:W-:-:S04]  /*05d0*/  FFMA R3, R0, R10, RZ ;  /* 0x0000000a00037223 */ /* 0x000fc800000000ff */
[----:B------:R-:W-:-:S04]  /*05e0*/  FFMA R6, R9, R3, R0 ;  /* 0x0000000309067223 */ /* 0x000fc80000000000 */
[----:B------:R-:W-:-:S04]  /*05f0*/  FFMA R11, R10, R6, R3 ;  /* 0x000000060a0b7223 */ /* 0x000fc80000000003 */
[----:B------:R-:W-:-:S04]  /*0600*/  FFMA R6, R9, R11, R0 ;  /* 0x0000000b09067223 */ /* 0x000fc80000000000 */
[----:B------:R-:W-:-:S05]  /*0610*/  FFMA R0, R10, R6, R11 ;  /* 0x000000060a007223 */ /* 0x000fca000000000b */
[----:B------:R-:W-:-:S04]  /*0620*/  SHF.R.U32.HI R3, RZ, 0x17, R0 ;  /* 0x00000017ff037819 */ /* 0x000fc80000011600 */
[----:B------:R-:W-:-:S05]  /*0630*/  LOP3.LUT R3, R3, 0xff, RZ, 0xc0, !PT ;  /* 0x000000ff03037812 */ /* 0x000fca00078ec0ff */
[----:B------:R-:W-:-:S04]  /*0640*/  IMAD.IADD R7, R3, 0x1, R5 ;  /* 0x0000000103077824 */ /* 0x000fc800078e0205 */
[----:B------:R-:W-:-:S05]  /*0650*/  VIADD R3, R7, 0xffffffff ;  /* 0xffffffff07037836 */ /* 0x000fca0000000000 */
[----:B------:R-:W-:-:S13]  /*0660*/  ISETP.GE.U32.AND P0, PT, R3, 0xfe, PT ;  /* 0x000000fe0300780c */ /* 0x000fda0003f06070 */
[----:B------:R-:W-:Y:S05]  /*0670*/  @!P0 BRA `(.L_x_23) ;  /* 0x0000000000808947 */ /* 0x000fea0003800000 */
[----:B------:R-:W-:-:S13]  /*0680*/  ISETP.GT.AND P0, PT, R7, 0xfe, PT ;  /* 0x000000fe0700780c */ /* 0x000fda0003f04270 */
[----:B------:R-:W-:Y:S05]  /*0690*/  @P0 BRA `(.L_x_24) ;  /* 0x00000000006c0947 */ /* 0x000fea0003800000 */
[----:B------:R-:W-:-:S13]  /*06a0*/  ISETP.GE.AND P0, PT, R7, 0x1, PT ;  /* 0x000000010700780c */ /* 0x000fda0003f06270 */
[----:B------:R-:W-:Y:S05]  /*06b0*/  @P0 BRA `(.L_x_25) ;  /* 0x0000000000740947 */ /* 0x000fea0003800000 */
[----:B------:R-:W-:Y:S02]  /*06c0*/  ISETP.GE.AND P0, PT, R7, -0x18, PT ;  /* 0xffffffe80700780c */ /* 0x000fe40003f06270 */
[----:B------:R-:W-:-:S11]  /*06d0*/  LOP3.LUT R0, R0, 0x80000000, RZ, 0xc0, !PT ;  /* 0x8000000000007812 */ /* 0x000fd600078ec0ff */
[----:B------:R-:W-:Y:S05]  /*06e0*/  @!P0 BRA `(.L_x_25) ;  /* 0x0000000000688947 */ /* 0x000fea0003800000 */
[CC--:B------:R-:W-:Y:S01]  /*06f0*/  FFMA.RZ R3, R10.reuse, R6.reuse, R11 ;  /* 0x000000060a037223 */ /* 0x0c0fe2000000c00b */
[C---:B------:R-:W-:Y:S01]  /*0700*/  VIADD R8, R7.reuse, 0x20 ;  /* 0x0000002007087836 */ /* 0x040fe20000000000 */
[C---:B------:R-:W-:Y:S02]  /*0710*/  ISETP.NE.AND P2, PT, R7.reuse, RZ, PT ;  /* 0x000000ff0700720c */ /* 0x040fe40003f45270 */
[----:B------:R-:W-:Y:S01]  /*0720*/  ISETP.NE.AND P1, PT, R7, RZ, PT ;  /* 0x000000ff0700720c */ /* 0x000fe20003f25270 */
[----:B------:R-:W-:Y:S01]  /*0730*/  IMAD.MOV R7, RZ, RZ, -R7 ;  /* 0x000000ffff077224 */ /* 0x000fe200078e0a07 */
[----:B------:R-:W-:Y:S01]  /*0740*/  LOP3.LUT R5, R3, 0x7fffff, RZ, 0xc0, !PT ;  /* 0x007fffff03057812 */ /* 0x000fe200078ec0ff */
[CCC-:B------:R-:W-:Y:S01]  /*0750*/  FFMA.RP R3, R10.reuse, R6.reuse, R11.reuse ;  /* 0x000000060a037223 */ /* 0x1c0fe2000000800b */
[----:B------:R-:W-:Y:S02]  /*0760*/  FFMA.RM R6, R10, R6, R11 ;  /* 0x000000060a067223 */ /* 0x000fe4000000400b */
[----:B------:R-:W-:-:S03]  /*0770*/  LOP3.LUT R5, R5, 0x800000, RZ, 0xfc, !PT ;  /* 0x0080000005057812 */ /* 0x000fc600078efcff */
[----:B------:R-:W-:Y:S02]  /*0780*/  FSETP.NEU.FTZ.AND P0, PT, R3, R6, PT ;  /* 0x000000060300720b */ /* 0x000fe40003f1d000 */
[----:B------:R-:W-:Y:S02]  /*0790*/  SHF.L.U32 R8, R5, R8, RZ ;  /* 0x0000000805087219 */ /* 0x000fe400000006ff */
[----:B------:R-:W-:Y:S02]  /*07a0*/  SEL R6, R7, RZ, P2 ;  /* 0x000000ff07067207 */ /* 0x000fe40001000000 */
[----:B------:R-:W-:Y:S02]  /*07b0*/  ISETP.NE.AND P1, PT, R8, RZ, P1 ;  /* 0x000000ff0800720c */ /* 0x000fe40000f25270 */
[----:B------:R-:W-:Y:S02]  /*07c0*/  SHF.R.U32.HI R6, RZ, R6, R5 ;  /* 0x00000006ff067219 */ /* 0x000fe40000011605 */
[----:B------:R-:W-:-:S02]  /*07d0*/  PLOP3.LUT P0, PT, P0, P1, PT, 0xf8, 0x8f ;  /* 0x00000000008f781c */ /* 0x000fc40000703f70 */
[----:B------:R-:W-:Y:S02]  /*07e0*/  SHF.R.U32.HI R8, RZ, 0x1, R6 ;  /* 0x00000001ff087819 */ /* 0x000fe40000011606 */
[----:B------:R-:W-:-:S04]  /*07f0*/  SEL R3, RZ, 0x1, !P0 ;  /* 0x00000001ff037807 */ /* 0x000fc80004000000 */
[----:B------:R-:W-:-:S04]  /*0800*/  LOP3.LUT R3, R3, 0x1, R8, 0xf8, !PT ;  /* 0x0000000103037812 */ /* 0x000fc800078ef808 */
[----:B------:R-:W-:-:S05]  /*0810*/  LOP3.LUT R3, R3, R6, RZ, 0xc0, !PT ;  /* 0x0000000603037212 */ /* 0x000fca00078ec0ff */
[----:B------:R-:W-:-:S05]  /*0820*/  IMAD.IADD R3, R8, 0x1, R3 ;  /* 0x0000000108037824 */ /* 0x000fca00078e0203 */
[----:B------:R-:W-:Y:S01]  /*0830*/  LOP3.LUT R0, R3, R0, RZ, 0xfc, !PT ;  /* 0x0000000003007212 */ /* 0x000fe200078efcff */
[----:B------:R-:W-:Y:S06]  /*0840*/  BRA `(.L_x_25) ;  /* 0x0000000000107947 */ /* 0x000fec0003800000 */
.L_x_24:
[----:B------:R-:W-:-:S04]  /*0850*/  LOP3.LUT R0, R0, 0x80000000, RZ, 0xc0, !PT ;  /* 0x8000000000007812 */ /* 0x000fc800078ec0ff */
[----:B------:R-:W-:Y:S01]  /*0860*/  LOP3.LUT R0, R0, 0x7f800000, RZ, 0xfc, !PT ;  /* 0x7f80000000007812 */ /* 0x000fe200078efcff */
[----:B------:R-:W-:Y:S06]  /*0870*/  BRA `(.L_x_25) ;  /* 0x0000000000047947 */ /* 0x000fec0003800000 */
.L_x_23:
[----:B------:R-:W-:-:S07]  /*0880*/  IMAD R0, R5, 0x800000, R0 ;  /* 0x0080000005007824 */ /* 0x000fce00078e0200 */
.L_x_25:
[----:B------:R-:W-:Y:S05]  /*0890*/  BSYNC.RECONVERGENT B2 ;  /* 0x0000000000027941 */ /* 0x000fea0003800200 */
.L_x_22:
[----:B------:R-:W-:Y:S05]  /*08a0*/  BRA `(.L_x_26) ;  /* 0x0000000000207947 */ /* 0x000fea0003800000 */
.L_x_21:
[----:B------:R-:W-:-:S04]  /*08b0*/  LOP3.LUT R0, R7, 0x80000000, R6, 0x48, !PT ;  /* 0x8000000007007812 */ /* 0x000fc800078e4806 */
[----:B------:R-:W-:Y:S01]  /*08c0*/  LOP3.LUT R0, R0, 0x7f800000, RZ, 0xfc, !PT ;  /* 0x7f80000000007812 */ /* 0x000fe200078efcff */
[----:B------:R-:W-:Y:S06]  /*08d0*/  BRA `(.L_x_26) ;  /* 0x0000000000147947 */ /* 0x000fec0003800000 */
.L_x_20:
[----:B------:R-:W-:Y:S01]  /*08e0*/  LOP3.LUT R0, R7, 0x80000000, R6, 0x48, !PT ;  /* 0x8000000007007812 */ /* 0x000fe200078e4806 */
[----:B------:R-:W-:Y:S06]  /*08f0*/  BRA `(.L_x_26) ;  /* 0x00000000000c7947 */ /* 0x000fec0003800000 */
.L_x_19:
[----:B------:R-:W0:Y:S01]  /*0900*/  MUFU.RSQ R0, -QNAN ;  /* 0xffc0000000007908 */ /* 0x000e220000001400 */
[----:B------:R-:W-:Y:S05]  /*0910*/  BRA `(.L_x_26) ;  /* 0x0000000000047947 */ /* 0x000fea0003800000 */
.L_x_18:
[----:B------:R-:W-:-:S07]  /*0920*/  FADD.FTZ R0, R0, R3 ;  /* 0x0000000300007221 */ /* 0x000fce0000010000 */
.L_x_26:
[----:B------:R-:W-:Y:S05]  /*0930*/  BSYNC.RECONVERGENT B1 ;  /* 0x0000000000017941 */ /* 0x000fea0003800200 */
.L_x_16:
[----:B------:R-:W-:-:S04]  /*0940*/  IMAD.MOV.U32 R5, RZ, RZ, 0x0 ;  /* 0x00000000ff057424 */ /* 0x000fc800078e00ff */
[----:B0-----:R-:W-:Y:S05]  /*0950*/  RET.REL.NODEC R4 `(default_function_kernel_1) ;  /* 0xfffffff404a87950 */ /* 0x001fea0003c3ffff */
.L_x_27:
        /* <DEDUP_REMOVED lines=10> */
.L_x_28:


//--------------------- .nv.shared.reserved.0     --------------------------
	.section	.nv.shared.reserved.0,"aw",@nobits
	.weak		__nv_reservedSMEM_offset_0_alias
	.size		__nv_reservedSMEM_offset_0_alias, 0, 64
	.other		__nv_reservedSMEM_offset_0_alias,@"STO_CUDA_RESERVED_SHARED STV_DEFAULT"
__nv_reservedSMEM_offset_0_alias:
	.zero		0
	.zero		64


//--------------------- .nv.constant0.default_function_kernel --------------------------
	.section	.nv.constant0.default_function_kernel,"a",@progbits
	.sectionflags	@""
	.align	4
.nv.constant0.default_function_kernel:
	.zero		912


//--------------------- .nv.constant0.default_function_kernel_1 --------------------------
	.section	.nv.constant0.default_function_kernel_1,"a",@progbits
	.sectionflags	@""
	.align	4
.nv.constant0.default_function_kernel_1:
	.zero		912


//--------------------- SYMBOLS --------------------------

	.type		.nv.reservedSmem.offset0,@object
	.size		.nv.reservedSmem.offset0,0x4
